	.headerflags	@"EF_CUDA_TEXMODE_UNIFIED EF_CUDA_64BIT_ADDRESS EF_CUDA_SM89 EF_CUDA_VIRTUAL_SM(EF_CUDA_SM89)"
	.elftype	@"ET_EXEC"


//--------------------- .nv.info                  --------------------------
	.section	.nv.info,"",@"SHT_CUDA_INFO"
	.align	4


	//----- nvinfo : EIATTR_REGCOUNT
	.align		4
        /*0000*/ 	.byte	0x04, 0x2f
        /*0002*/ 	.short	(.L_1 - .L_0)
	.align		4
.L_0:
        /*0004*/ 	.word	index@(triton_per_fused_add_expand_mul_neg_pow_select_sum_unsqueeze_40)
        /*0008*/ 	.word	0x00000013


	//----- nvinfo : EIATTR_FRAME_SIZE
	.align		4
.L_1:
        /*000c*/ 	.byte	0x04, 0x11
        /*000e*/ 	.short	(.L_3 - .L_2)
	.align		4
.L_2:
        /*0010*/ 	.word	index@(triton_per_fused_add_expand_mul_neg_pow_select_sum_unsqueeze_40)
        /*0014*/ 	.word	0x00000000


	//----- nvinfo : EIATTR_MIN_STACK_SIZE
	.align		4
.L_3:
        /*0018*/ 	.byte	0x04, 0x12
        /*001a*/ 	.short	(.L_5 - .L_4)
	.align		4
.L_4:
        /*001c*/ 	.word	index@(triton_per_fused_add_expand_mul_neg_pow_select_sum_unsqueeze_40)
        /*0020*/ 	.word	0x00000000
.L_5:


//--------------------- .nv.info.triton_per_fused_add_expand_mul_neg_pow_select_sum_unsqueeze_40 --------------------------
	.section	.nv.info.triton_per_fused_add_expand_mul_neg_pow_select_sum_unsqueeze_40,"",@"SHT_CUDA_INFO"
	.sectionflags	@""
	.align	4


	//----- nvinfo : EIATTR_CUDA_API_VERSION
	.align		4
        /*0000*/ 	.byte	0x04, 0x37
        /*0002*/ 	.short	(.L_7 - .L_6)
.L_6:
        /*0004*/ 	.word	0x00000080


	//----- nvinfo : EIATTR_PARAM_CBANK
	.align		4
.L_7:
        /*0008*/ 	.byte	0x04, 0x0a
        /*000a*/ 	.short	(.L_9 - .L_8)
	.align		4
.L_8:
        /*000c*/ 	.word	index@(.nv.constant0.triton_per_fused_add_expand_mul_neg_pow_select_sum_unsqueeze_40)
        /*0010*/ 	.short	0x0160
        /*0012*/ 	.short	0x0030


	//----- nvinfo : EIATTR_CBANK_PARAM_SIZE
	.align		4
.L_9:
        /*0014*/ 	.byte	0x03, 0x19
        /*0016*/ 	.short	0x0030


	//----- nvinfo : EIATTR_KPARAM_INFO
	.align		4
        /*0018*/ 	.byte	0x04, 0x17
        /*001a*/ 	.short	(.L_11 - .L_10)
.L_10:
        /*001c*/ 	.word	0x00000000
        /*0020*/ 	.short	0x0005
        /*0022*/ 	.short	0x0028
        /*0024*/ 	.byte	0x00, 0xf4, 0x21, 0x00


	//----- nvinfo : EIATTR_KPARAM_INFO
	.align		4
.L_11:
        /*0028*/ 	.byte	0x04, 0x17
        /*002a*/ 	.short	(.L_13 - .L_12)
.L_12:
        /*002c*/ 	.word	0x00000000
        /*0030*/ 	.short	0x0004
        /*0032*/ 	.short	0x0020
        /*0034*/ 	.byte	0x00, 0xf0, 0x11, 0x00


	//----- nvinfo : EIATTR_KPARAM_INFO
	.align		4
.L_13:
        /*0038*/ 	.byte	0x04, 0x17
        /*003a*/ 	.short	(.L_15 - .L_14)
.L_14:
        /*003c*/ 	.word	0x00000000
        /*0040*/ 	.short	0x0003
        /*0042*/ 	.short	0x0018
        /*0044*/ 	.byte	0x00, 0xf4, 0x21, 0x00


	//----- nvinfo : EIATTR_KPARAM_INFO
	.align		4
.L_15:
        /*0048*/ 	.byte	0x04, 0x17
        /*004a*/ 	.short	(.L_17 - .L_16)
.L_16:
        /*004c*/ 	.word	0x00000000
        /*0050*/ 	.short	0x0002
        /*0052*/ 	.short	0x0010
        /*0054*/ 	.byte	0x00, 0xf4, 0x21, 0x00


	//----- nvinfo : EIATTR_KPARAM_INFO
	.align		4
.L_17:
        /*0058*/ 	.byte	0x04, 0x17
        /*005a*/ 	.short	(.L_19 - .L_18)
.L_18:
        /*005c*/ 	.word	0x00000000
        /*0060*/ 	.short	0x0001
        /*0062*/ 	.short	0x0008
        /*0064*/ 	.byte	0x00, 0xf4, 0x21, 0x00


	//----- nvinfo : EIATTR_KPARAM_INFO
	.align		4
.L_19:
        /*0068*/ 	.byte	0x04, 0x17
        /*006a*/ 	.short	(.L_21 - .L_20)
.L_20:
        /*006c*/ 	.word	0x00000000
        /*0070*/ 	.short	0x0000
        /*0072*/ 	.short	0x0000
        /*0074*/ 	.byte	0x00, 0xf4, 0x21, 0x00


	//----- nvinfo : EIATTR_MAXREG_COUNT
	.align		4
.L_21:
        /*0078*/ 	.byte	0x03, 0x1b
        /*007a*/ 	.short	0x00ff


	//----- nvinfo : EIATTR_COOP_GROUP_MASK_REGIDS
	.align		4
        /*007c*/ 	.byte	0x04, 0x29
        /*007e*/ 	.short	(.L_23 - .L_22)


	//   ....[0]....
.L_22:
        /*0080*/ 	.word	0xffffffff


	//   ....[1]....
        /*0084*/ 	.word	0xffffffff


	//   ....[2]....
        /*0088*/ 	.word	0xffffffff


	//   ....[3]....
        /*008c*/ 	.word	0xffffffff


	//   ....[4]....
        /*0090*/ 	.word	0xffffffff


	//   ....[5]....
        /*0094*/ 	.word	0xffffffff


	//----- nvinfo : EIATTR_COOP_GROUP_INSTR_OFFSETS
	.align		4
.L_23:
        /*0098*/ 	.byte	0x04, 0x28
        /*009a*/ 	.short	(.L_25 - .L_24)


	//   ....[0]....
.L_24:
        /*009c*/ 	.word	0x00000110


	//   ....[1]....
        /*00a0*/ 	.word	0x00000130


	//   ....[2]....
        /*00a4*/ 	.word	0x00000150


	//   ....[3]....
        /*00a8*/ 	.word	0x00000170


	//   ....[4]....
        /*00ac*/ 	.word	0x00000190


	//   ....[5]....
        /*00b0*/ 	.word	0x00000230


	//----- nvinfo : EIATTR_EXIT_INSTR_OFFSETS
	.align		4
.L_25:
        /*00b4*/ 	.byte	0x04, 0x1c
        /*00b6*/ 	.short	(.L_27 - .L_26)


	//   ....[0]....
.L_26:
        /*00b8*/ 	.word	0x00000300


	//----- nvinfo : EIATTR_REQNTID
	.align		4
.L_27:
        /*00bc*/ 	.byte	0x04, 0x10
        /*00be*/ 	.short	(.L_29 - .L_28)
.L_28:
        /*00c0*/ 	.word	0x00000040
        /*00c4*/ 	.word	0x00000001
        /*00c8*/ 	.word	0x00000001
.L_29:


//--------------------- .nv.callgraph             --------------------------
	.section	.nv.callgraph,"",@"SHT_CUDA_CALLGRAPH"
	.align	4
	.sectionentsize	8
	.align		4
        /*0000*/ 	.word	0x00000000
	.align		4
        /*0004*/ 	.word	0xffffffff
	.align		4
        /*0008*/ 	.word	0x00000000
	.align		4
        /*000c*/ 	.word	0xfffffffe
	.align		4
        /*0010*/ 	.word	0x00000000
	.align		4
        /*0014*/ 	.word	0xfffffffd
	.align		4
        /*0018*/ 	.word	0x00000000
	.align		4
        /*001c*/ 	.word	0xfffffffc


//--------------------- .nv.rel.action            --------------------------
	.section	.nv.rel.action,"",@"SHT_CUDA_RELOCINFO"
	.align	8
	.sectionentsize	8
        /*0000*/ 	.byte	0x73, 0x00, 0x00, 0x00, 0x00, 0x00, 0x00, 0x00, 0x00, 0x00, 0x00, 0x11, 0x25, 0x00, 0x05, 0x36


//--------------------- .nv.constant0.triton_per_fused_add_expand_mul_neg_pow_select_sum_unsqueeze_40 --------------------------
	.section	.nv.constant0.triton_per_fused_add_expand_mul_neg_pow_select_sum_unsqueeze_40,"a",@progbits
	.sectionflags	@""
	.align	4
.nv.constant0.triton_per_fused_add_expand_mul_neg_pow_select_sum_unsqueeze_40:
	.zero		400


//--------------------- .text.triton_per_fused_add_expand_mul_neg_pow_select_sum_unsqueeze_40 --------------------------
	.section	.text.triton_per_fused_add_expand_mul_neg_pow_select_sum_unsqueeze_40,"ax",@progbits
	.sectionflags	@"SHF_BARRIERS=1"
	.sectioninfo	@"SHI_REGISTERS=19"
	.align	128
        .global         triton_per_fused_add_expand_mul_neg_pow_select_sum_unsqueeze_40
        .type           triton_per_fused_add_expand_mul_neg_pow_select_sum_unsqueeze_40,@function
        .size           triton_per_fused_add_expand_mul_neg_pow_select_sum_unsqueeze_40,(.L_x_1 - triton_per_fused_add_expand_mul_neg_pow_select_sum_unsqueeze_40)
        .other          triton_per_fused_add_expand_mul_neg_pow_select_sum_unsqueeze_40,@"STO_CUDA_ENTRY STV_DEFAULT"
triton_per_fused_add_expand_mul_neg_pow_select_sum_unsqueeze_40:
.text.triton_per_fused_add_expand_mul_neg_pow_select_sum_unsqueeze_40:
[----:B------:R-:W-:Y:S02]  /*0000*/  MOV R1, c[0x0][0x28] ;  /* 0x00000a0000017a02 */ /* 0x000fe40000000f00 */
[----:B------:R-:W0:Y:S01]  /*0010*/  S2R R16, SR_TID.X ;  /* 0x0000000000107919 */ /* 0x000e220000002100 */
[----:B------:R-:W-:Y:S01]  /*0020*/  MOV R3, 0x4 ;  /* 0x0000000400037802 */ /* 0x000fe20000000f00 */
[----:B------:R-:W-:Y:S01]  /*0030*/  ULDC.64 UR4, c[0x0][0x118] ;  /* 0x0000460000047ab9 */ /* 0x000fe20000000a00 */
[----:B0-----:R-:W-:-:S05]  /*0040*/  LOP3.LUT R2, R16, 0x3f, RZ, 0xc0, !PT ;  /* 0x0000003f10027812 */ /* 0x001fca00078ec0ff */
[----:B------:R-:W-:-:S04]  /*0050*/  IMAD.WIDE.U32 R4, R2, R3, c[0x0][0x168] ;  /* 0x00005a0002047625 */ /* 0x000fc800078e0003 */
[CC--:B------:R-:W-:Y:S02]  /*0060*/  IMAD.WIDE.U32 R6, R2.reuse, R3.reuse, c[0x0][0x170] ;  /* 0x00005c0002067625 */ /* 0x0c0fe400078e0003 */
[----:B------:R-:W2:Y:S04]  /*0070*/  LDG.E R4, [R4.64] ;  /* 0x0000000404047981 */ /* 0x000ea8000c1e1900 */
[----:B------:R-:W2:Y:S01]  /*0080*/  LDG.E R7, [R6.64+0x600] ;  /* 0x0006000406077981 */ /* 0x000ea2000c1e1900 */
[----:B------:R-:W-:Y:S01]  /*0090*/  MOV R8, c[0x0][0x178] ;  /* 0x00005e0000087a02 */ /* 0x000fe20000000f00 */
[----:B------:R-:W-:Y:S01]  /*00a0*/  IMAD.WIDE.U32 R2, R2, R3, c[0x0][0x160] ;  /* 0x0000580002027625 */ /* 0x000fe200078e0003 */
[----:B------:R-:W-:-:S04]  /*00b0*/  MOV R9, c[0x0][0x17c] ;  /* 0x00005f0000097a02 */ /* 0x000fc80000000f00 */
[----:B------:R-:W3:Y:S04]  /*00c0*/  LDG.E R11, [R2.64] ;  /* 0x00000004020b7981 */ /* 0x000ee8000c1e1900 */
[----:B------:R0:W4:Y:S01]  /*00d0*/  LDG.E R8, [R8.64] ;  /* 0x0000000408087981 */ /* 0x000122000c1e1900 */
[C---:B------:R-:W-:Y:S02]  /*00e0*/  LOP3.LUT P0, RZ, R16.reuse, 0x1f, RZ, 0xc0, !PT ;  /* 0x0000001f10ff7812 */ /* 0x040fe4000780c0ff */
[----:B------:R-:W-:Y:S01]  /*00f0*/  ISETP.GE.AND P1, PT, R16, 0x2, PT ;  /* 0x000000021000780c */ /* 0x000fe20003f26270 */
[----:B--2---:R-:W-:-:S05]  /*0100*/  FMUL R0, R4, R7 ;  /* 0x0000000704007220 */ /* 0x004fca0000400000 */
[----:B------:R-:W1:Y:S02]  /*0110*/  SHFL.BFLY PT, R13, R0, 0x10, 0x1f ;  /* 0x0e001f00000d7f89 */ /* 0x000e6400000e0000 */
[----:B-1----:R-:W-:-:S05]  /*0120*/  FFMA R13, R4, R7, R13 ;  /* 0x00000007040d7223 */ /* 0x002fca000000000d */
[----:B------:R-:W1:Y:S02]  /*0130*/  SHFL.BFLY PT, R10, R13, 0x8, 0x1f ;  /* 0x0d001f000d0a7f89 */ /* 0x000e6400000e0000 */
[----:B-1----:R-:W-:-:S05]  /*0140*/  FADD R10, R13, R10 ;  /* 0x0000000a0d0a7221 */ /* 0x002fca0000000000 */
[----:B------:R-:W1:Y:S02]  /*0150*/  SHFL.BFLY PT, R5, R10, 0x4, 0x1f ;  /* 0x0c801f000a057f89 */ /* 0x000e6400000e0000 */
[----:B-1----:R-:W-:-:S05]  /*0160*/  FADD R5, R10, R5 ;  /* 0x000000050a057221 */ /* 0x002fca0000000000 */
[----:B------:R-:W1:Y:S02]  /*0170*/  SHFL.BFLY PT, R6, R5, 0x2, 0x1f ;  /* 0x0c401f0005067f89 */ /* 0x000e6400000e0000 */
[----:B-1----:R-:W-:-:S05]  /*0180*/  FADD R6, R5, R6 ;  /* 0x0000000605067221 */ /* 0x002fca0000000000 */
[----:B0-----:R-:W0:Y:S01]  /*0190*/  SHFL.BFLY PT, R9, R6, 0x1, 0x1f ;  /* 0x0c201f0006097f89 */ /* 0x001e2200000e0000 */
[----:B------:R-:W-:-:S04]  /*01a0*/  SHF.R.U32.HI R0, RZ, 0x3, R16 ;  /* 0x00000003ff007819 */ /* 0x000fc80000011610 */
[----:B------:R-:W-:Y:S01]  /*01b0*/  LOP3.LUT R12, R0, 0x4, RZ, 0xc0, !PT ;  /* 0x00000004000c7812 */ /* 0x000fe200078ec0ff */
[----:B0-----:R-:W-:-:S05]  /*01c0*/  FADD R9, R6, R9 ;  /* 0x0000000906097221 */ /* 0x001fca0000000000 */
[----:B------:R-:W-:Y:S04]  /*01d0*/  @!P0 STS [R12], R9 ;  /* 0x000000090c008388 */ /* 0x000fe80000000800 */
[----:B------:R-:W-:Y:S06]  /*01e0*/  BAR.SYNC.DEFER_BLOCKING 0x0 ;  /* 0x0000000000007b1d */ /* 0x000fec0000010000 */
[----:B------:R-:W0:Y:S01]  /*01f0*/  @!P1 LDS R14, [R16.X4] ;  /* 0x00000000100e9984 */ /* 0x000e220000004800 */
[----:B------:R-:W-:-:S04]  /*0200*/  LOP3.LUT R0, R16, 0x1, RZ, 0xc0, !PT ;  /* 0x0000000110007812 */ /* 0x000fc800078ec0ff */
[----:B------:R-:W-:-:S04]  /*0210*/  ISETP.NE.U32.AND P0, PT, R0, 0x1, PT ;  /* 0x000000010000780c */ /* 0x000fc80003f05070 */
[----:B------:R-:W-:Y:S01]  /*0220*/  ISETP.LT.AND P0, PT, R16, 0x2, P0 ;  /* 0x000000021000780c */ /* 0x000fe20000701270 */
[----:B0-----:R-:W0:Y:S02]  /*0230*/  SHFL.BFLY PT, R5, R14, 0x1, 0x1f ;  /* 0x0c201f000e057f89 */ /* 0x001e2400000e0000 */
[----:B0-----:R-:W-:-:S10]  /*0240*/  FADD R5, R14, R5 ;  /* 0x000000050e057221 */ /* 0x001fd40000000000 */
[----:B------:R-:W-:Y:S04]  /*0250*/  @P0 STS [R16.X4], R5 ;  /* 0x0000000510000388 */ /* 0x000fe80000004800 */
[----:B------:R-:W-:Y:S06]  /*0260*/  BAR.SYNC.DEFER_BLOCKING 0x0 ;  /* 0x0000000000007b1d */ /* 0x000fec0000010000 */
[----:B------:R-:W0:Y:S01]  /*0270*/  LDS R0, [RZ] ;  /* 0x00000000ff007984 */ /* 0x000e220000000800 */
[C---:B----4-:R-:W-:Y:S01]  /*0280*/  FADD R6, R8.reuse, R8 ;  /* 0x0000000808067221 */ /* 0x050fe20000000000 */
[----:B------:R-:W-:Y:S01]  /*0290*/  FMUL R9, R8, R8 ;  /* 0x0000000808097220 */ /* 0x000fe20000400000 */
[----:B------:R-:W-:-:S02]  /*02a0*/  FADD R7, R7, R7 ;  /* 0x0000000707077221 */ /* 0x000fc40000000000 */
[----:B---3--:R-:W-:Y:S01]  /*02b0*/  FFMA R6, R4, R6, R11 ;  /* 0x0000000604067223 */ /* 0x008fe2000000000b */
[----:B0-----:R-:W-:-:S04]  /*02c0*/  FFMA R0, R0, -2, RZ ;  /* 0xc000000000007823 */ /* 0x001fc800000000ff */
[----:B------:R-:W-:-:S04]  /*02d0*/  FMUL R9, R0, R9 ;  /* 0x0000000900097220 */ /* 0x000fc80000400000 */
[----:B------:R-:W-:-:S05]  /*02e0*/  FFMA R7, R9, R7, R6 ;  /* 0x0000000709077223 */ /* 0x000fca0000000006 */
[----:B------:R-:W-:Y:S01]  /*02f0*/  STG.E [R2.64], R7 ;  /* 0x0000000702007986 */ /* 0x000fe2000c101904 */
[----:B------:R-:W-:Y:S05]  /*0300*/  EXIT ;  /* 0x000000000000794d */ /* 0x000fea0003800000 */
.L_x_0:
[----:B------:R-:W-:-:S00]  /*0310*/  BRA `(.L_x_0) ;  /* 0xfffffff000007947 */ /* 0x000fc0000383ffff */
[----:B------:R-:W-:-:S00]  /*0320*/  NOP ;  /* 0x0000000000007918 */ /* 0x000fc00000000000 */
        /* <DEDUP_REMOVED lines=13> */
.L_x_1:


//--------------------- .nv.shared.triton_per_fused_add_expand_mul_neg_pow_select_sum_unsqueeze_40 --------------------------
	.section	.nv.shared.triton_per_fused_add_expand_mul_neg_pow_select_sum_unsqueeze_40,"aw",@nobits
	.sectionflags	@""
	.align	16
